//
// Generated by NVIDIA NVVM Compiler
//
// Compiler Build ID: CL-36424714
// Cuda compilation tools, release 13.0, V13.0.88
// Based on NVVM 20.0.0
//

.version 9.0
.target sm_100
.address_size 64

	// .globl	_Z9print_idsv
.extern .func  (.param .b32 func_retval0) vprintf
(
	.param .b64 vprintf_param_0,
	.param .b64 vprintf_param_1
)
;
.global .align 1 .b8 $str[38] = {114, 111, 119, 61, 37, 100, 44, 32, 99, 111, 108, 61, 37, 100, 44, 32, 116, 105, 100, 61, 37, 100, 44, 32, 103, 108, 111, 98, 97, 108, 95, 105, 100, 61, 37, 100, 10};

.visible .entry _Z9print_idsv()
{
	.local .align 16 .b8 	__local_depot0[16];
	.reg .b64 	%SP;
	.reg .b64 	%SPL;
	.reg .b32 	%r<8>;
	.reg .b64 	%rd<5>;

	mov.u64 	%SPL, __local_depot0;
	cvta.local.u64 	%SP, %SPL;
	add.u64 	%rd1, %SP, 0;
	add.u64 	%rd2, %SPL, 0;
	mov.u32 	%r1, %ctaid.x;
	mov.u32 	%r2, %ctaid.y;
	mov.u32 	%r3, %tid.x;
	mov.u32 	%r4, %ntid.x;
	mad.lo.s32 	%r5, %r1, %r4, %r3;
	st.local.v4.u32 	[%rd2], {%r1, %r2, %r3, %r5};
	mov.u64 	%rd3, $str;
	cvta.global.u64 	%rd4, %rd3;
	{ // callseq 0, 0
	.param .b64 param0;
	st.param.b64 	[param0], %rd4;
	.param .b64 param1;
	st.param.b64 	[param1], %rd1;
	.param .b32 retval0;
	call.uni (retval0), 
	vprintf, 
	(
	param0, 
	param1
	);
	ld.param.b32 	%r6, [retval0];
	} // callseq 0
	ret;

}


// ===== COMPILED SASS (sm_100) =====

	.target	sm_100

	.elftype	@"ET_EXEC"


//--------------------- .note.nv.tkinfo           --------------------------
	.section	.note.nv.tkinfo,"",@"SHT_NOTE"
	.sectionflags	@"SHF_NOTE_NV_TKINFO"
	.tkinfo
        /*0018*/ 	.word	0x00000002
        /*0030*/ 	.string	""
        /*0030*/ 	.string	"ptxas"
        /*0030*/ 	.string	"Cuda compilation tools, release 13.0, V13.0.88"
        /*0030*/ 	.string	"Build cuda_13.0.r13.0/compiler.36424714_0"
        /*0030*/ 	.string	"-arch sm_100 -m 64 "



//--------------------- .note.nv.cuinfo           --------------------------
	.section	.note.nv.cuinfo,"",@"SHT_NOTE"
	.sectionflags	@"SHF_NOTE_NV_CUINFO"
        /*0018*/ 	.short	0x0002
        /*001a*/ 	.short	0x0064
        /*001c*/ 	.short	0x0082
	.zero		2


//--------------------- .nv.info                  --------------------------
	.section	.nv.info,"",@"SHT_CUDA_INFO"
	.align	4


	//----- nvinfo : EIATTR_REGCOUNT
	.align		4
        /*0000*/ 	.byte	0x04, 0x2f
        /*0002*/ 	.short	(.L_2 - .L_1)
	.align		4
.L_1:
        /*0004*/ 	.word	index@(_Z9print_idsv)
        /*0008*/ 	.word	0x00000018


	//----- nvinfo : EIATTR_FRAME_SIZE
	.align		4
.L_2:
        /*000c*/ 	.byte	0x04, 0x11
        /*000e*/ 	.short	(.L_4 - .L_3)
	.align		4
.L_3:
        /*0010*/ 	.word	index@(_Z9print_idsv)
        /*0014*/ 	.word	0x00000010


	//----- nvinfo : EIATTR_MIN_STACK_SIZE
	.align		4
.L_4:
        /*0018*/ 	.byte	0x04, 0x12
        /*001a*/ 	.short	(.L_6 - .L_5)
	.align		4
.L_5:
        /*001c*/ 	.word	index@(_Z9print_idsv)
        /*0020*/ 	.word	0x00000010
.L_6:


//--------------------- .nv.compat                --------------------------
	.section	.nv.compat,"",@"SHT_CUDA_COMPAT_INFO"
	.align	4
        /*0000*/ 	.byte	0x02, 0x09, 0x00, 0x00, 0x02, 0x02, 0x01, 0x00, 0x02, 0x05, 0x05, 0x00, 0x03, 0x07, 0x01, 0x01
        /*0010*/ 	.byte	0x02, 0x03, 0x00, 0x00, 0x02, 0x06, 0x01, 0x00, 0x04, 0x0b, 0x08, 0x00, 0x09, 0x00, 0x00, 0x00
        /*0020*/ 	.byte	0x00, 0x00, 0x00, 0x00


//--------------------- .nv.info._Z9print_idsv    --------------------------
	.section	.nv.info._Z9print_idsv,"",@"SHT_CUDA_INFO"
	.sectionflags	@""
	.align	4


	//----- nvinfo : EIATTR_CUDA_API_VERSION
	.align		4
        /*0000*/ 	.byte	0x04, 0x37
        /*0002*/ 	.short	(.L_8 - .L_7)
.L_7:
        /*0004*/ 	.word	0x00000082


	//----- nvinfo : EIATTR_SPARSE_MMA_MASK
	.align		4
.L_8:
        /*0008*/ 	.byte	0x03, 0x50
        /*000a*/ 	.short	0x0000


	//----- nvinfo : EIATTR_MAXREG_COUNT
	.align		4
        /*000c*/ 	.byte	0x03, 0x1b
        /*000e*/ 	.short	0x00ff


	//----- nvinfo : EIATTR_EXTERNS
	.align		4
        /*0010*/ 	.byte	0x04, 0x0f
        /*0012*/ 	.short	(.L_10 - .L_9)


	//   ....[0]....
	.align		4
.L_9:
        /*0014*/ 	.word	index@(vprintf)


	//----- nvinfo : EIATTR_MERCURY_ISA_VERSION
	.align		4
.L_10:
        /*0018*/ 	.byte	0x03, 0x5f
        /*001a*/ 	.short	0x0101


	//----- nvinfo : EIATTR_VRC_CTA_INIT_COUNT
	.align		4
        /*001c*/ 	.byte	0x02, 0x4a
	.zero		1
	.zero		1


	//----- nvinfo : EIATTR_SYSCALL_OFFSETS
	.align		4
        /*0020*/ 	.byte	0x04, 0x46
        /*0022*/ 	.short	(.L_12 - .L_11)


	//   ....[0]....
.L_11:
        /*0024*/ 	.word	0x00000120


	//----- nvinfo : EIATTR_EXIT_INSTR_OFFSETS
	.align		4
.L_12:
        /*0028*/ 	.byte	0x04, 0x1c
        /*002a*/ 	.short	(.L_14 - .L_13)


	//   ....[0]....
.L_13:
        /*002c*/ 	.word	0x00000130


	//----- nvinfo : EIATTR_SW_WAR
	.align		4
.L_14:
        /*0030*/ 	.byte	0x04, 0x36
        /*0032*/ 	.short	(.L_16 - .L_15)
.L_15:
        /*0034*/ 	.word	0x00000008
.L_16:


//--------------------- .nv.callgraph             --------------------------
	.section	.nv.callgraph,"",@"SHT_CUDA_CALLGRAPH"
	.align	4
	.sectionentsize	8
	.align		4
        /*0000*/ 	.word	0x00000000
	.align		4
        /*0004*/ 	.word	0xffffffff
	.align		4
        /*0008*/ 	.word	index@(_Z9print_idsv)
	.align		4
        /*000c*/ 	.word	index@(vprintf)
	.align		4
        /*0010*/ 	.word	0x00000000
	.align		4
        /*0014*/ 	.word	0xfffffffe
	.align		4
        /*0018*/ 	.word	0x00000000
	.align		4
        /*001c*/ 	.word	0xfffffffd
	.align		4
        /*0020*/ 	.word	0x00000000
	.align		4
        /*0024*/ 	.word	0xfffffffc


//--------------------- .nv.constant4             --------------------------
	.section	.nv.constant4,"a",@progbits
	.align	8
	.align		8
.nv.constant4:
        /*0000*/ 	.dword	vprintf
	.align		8
        /*0008*/ 	.dword	$str


//--------------------- .text._Z9print_idsv       --------------------------
	.section	.text._Z9print_idsv,"ax",@progbits
	.align	128
        .global         _Z9print_idsv
        .type           _Z9print_idsv,@function
        .size           _Z9print_idsv,(.L_x_2 - _Z9print_idsv)
        .other          _Z9print_idsv,@"STO_CUDA_ENTRY STV_DEFAULT"
_Z9print_idsv:
.text._Z9print_idsv:
[----:B------:R-:W0:Y:S01]  /*0000*/  LDC R1, c[0x0][0x37c] ;  /* 0x0000df00ff017b82 */ /* 0x000e220000000800 */
[----:B------:R-:W1:Y:S01]  /*0010*/  S2R R8, SR_CTAID.X ;  /* 0x0000000000087919 */ /* 0x000e620000002500 */
[----:B------:R-:W2:Y:S01]  /*0020*/  LDCU UR5, c[0x0][0x2fc] ;  /* 0x00005f80ff0577ac */ /* 0x000ea20008000800 */
[----:B0-----:R-:W-:Y:S01]  /*0030*/  VIADD R1, R1, 0xfffffff0 ;  /* 0xfffffff001017836 */ /* 0x001fe20000000000 */
[----:B------:R-:W-:Y:S01]  /*0040*/  MOV R0, 0x0 ;  /* 0x0000000000007802 */ /* 0x000fe20000000f00 */
[----:B------:R-:W1:Y:S01]  /*0050*/  S2R R10, SR_TID.X ;  /* 0x00000000000a7919 */ /* 0x000e620000002100 */
[----:B------:R-:W1:Y:S02]  /*0060*/  LDCU UR6, c[0x0][0x360] ;  /* 0x00006c00ff0677ac */ /* 0x000e640008000800 */
[----:B------:R0:W3:Y:S01]  /*0070*/  LDC.64 R2, c[0x4][R0] ;  /* 0x0100000000027b82 */ /* 0x0000e20000000a00 */
[----:B------:R-:W4:Y:S01]  /*0080*/  S2R R9, SR_CTAID.Y ;  /* 0x0000000000097919 */ /* 0x000f220000002600 */
[----:B------:R-:W5:Y:S02]  /*0090*/  LDCU UR4, c[0x0][0x2f8] ;  /* 0x00005f00ff0477ac */ /* 0x000f640008000800 */
[----:B-----5:R-:W-:-:S05]  /*00a0*/  IADD3 R6, P0, PT, R1, UR4, RZ ;  /* 0x0000000401067c10 */ /* 0x020fca000ff1e0ff */
[----:B--2---:R-:W-:Y:S02]  /*00b0*/  IMAD.X R7, RZ, RZ, UR5, P0 ;  /* 0x00000005ff077e24 */ /* 0x004fe400080e06ff */
[----:B-1----:R-:W-:Y:S01]  /*00c0*/  IMAD R11, R8, UR6, R10 ;  /* 0x00000006080b7c24 */ /* 0x002fe2000f8e020a */
[----:B------:R-:W1:Y:S04]  /*00d0*/  LDCU.64 UR6, c[0x4][0x8] ;  /* 0x01000100ff0677ac */ /* 0x000e680008000a00 */
[----:B----4-:R0:W-:Y:S01]  /*00e0*/  STL.128 [R1], R8 ;  /* 0x0000000801007387 */ /* 0x0101e20000100c00 */
[----:B-1----:R-:W-:Y:S01]  /*00f0*/  IMAD.U32 R4, RZ, RZ, UR6 ;  /* 0x00000006ff047e24 */ /* 0x002fe2000f8e00ff */
[----:B---3--:R-:W-:-:S07]  /*0100*/  MOV R5, UR7 ;  /* 0x0000000700057c02 */ /* 0x008fce0008000f00 */
[----:B------:R-:W-:-:S07]  /*0110*/  LEPC R20, `(.L_x_0) ;  /* 0x000000001014794e */ /* 0x000fce0000000000 */
[----:B0-----:R-:W-:Y:S05]  /*0120*/  CALL.ABS.NOINC R2 ;  /* 0x0000000002007343 */ /* 0x001fea0003c00000 */
.L_x_0:
[----:B------:R-:W-:Y:S05]  /*0130*/  EXIT ;  /* 0x000000000000794d */ /* 0x000fea0003800000 */
.L_x_1:
[----:B------:R-:W-:-:S00]  /*0140*/  BRA `(.L_x_1) ;  /* 0xfffffffc00fc7947 */ /* 0x000fc0000383ffff */
[----:B------:R-:W-:-:S00]  /*0150*/  NOP ;  /* 0x0000000000007918 */ /* 0x000fc00000000000 */
        /* <DEDUP_REMOVED lines=10> */
.L_x_2:


//--------------------- .nv.global.init           --------------------------
	.section	.nv.global.init,"aw",@progbits
.nv.global.init:
	.type		$str,@object
	.size		$str,(.L_0 - $str)
$str:
        /*0000*/ 	.byte	0x72, 0x6f, 0x77, 0x3d, 0x25, 0x64, 0x2c, 0x20, 0x63, 0x6f, 0x6c, 0x3d, 0x25, 0x64, 0x2c, 0x20
        /*0010*/ 	.byte	0x74, 0x69, 0x64, 0x3d, 0x25, 0x64, 0x2c, 0x20, 0x67, 0x6c, 0x6f, 0x62, 0x61, 0x6c, 0x5f, 0x69
        /*0020*/ 	.byte	0x64, 0x3d, 0x25, 0x64, 0x0a, 0x00
.L_0:


//--------------------- .nv.shared.reserved.0     --------------------------
	.section	.nv.shared.reserved.0,"aw",@nobits
	.weak		__nv_reservedSMEM_offset_0_alias
	.size		__nv_reservedSMEM_offset_0_alias, 0, 64
	.other		__nv_reservedSMEM_offset_0_alias,@"STO_CUDA_RESERVED_SHARED STV_DEFAULT"
__nv_reservedSMEM_offset_0_alias:
	.zero		0
	.zero		64


//--------------------- .nv.constant0._Z9print_idsv --------------------------
	.section	.nv.constant0._Z9print_idsv,"a",@progbits
	.sectionflags	@""
	.align	4
.nv.constant0._Z9print_idsv:
	.zero		896


//--------------------- SYMBOLS --------------------------

	.type		.nv.reservedSmem.offset0,@object
	.size		.nv.reservedSmem.offset0,0x4
	.type		vprintf,@function
